//
// Generated by NVIDIA NVVM Compiler
//
// Compiler Build ID: CL-36424714
// Cuda compilation tools, release 13.0, V13.0.88
// Based on NVVM 20.0.0
//

.version 9.0
.target sm_100
.address_size 64

	// .globl	_Z6passLLP4Node

.visible .entry _Z6passLLP4Node(
	.param .u64 .ptr .align 1 _Z6passLLP4Node_param_0
)
{


	ret;

}


// ===== COMPILED SASS (sm_100) =====

	.target	sm_100

	.elftype	@"ET_EXEC"


//--------------------- .note.nv.tkinfo           --------------------------
	.section	.note.nv.tkinfo,"",@"SHT_NOTE"
	.sectionflags	@"SHF_NOTE_NV_TKINFO"
	.tkinfo
        /*0018*/ 	.word	0x00000002
        /*0030*/ 	.string	""
        /*0030*/ 	.string	"ptxas"
        /*0030*/ 	.string	"Cuda compilation tools, release 13.0, V13.0.88"
        /*0030*/ 	.string	"Build cuda_13.0.r13.0/compiler.36424714_0"
        /*0030*/ 	.string	"-arch sm_100 -m 64 "



//--------------------- .note.nv.cuinfo           --------------------------
	.section	.note.nv.cuinfo,"",@"SHT_NOTE"
	.sectionflags	@"SHF_NOTE_NV_CUINFO"
        /*0018*/ 	.short	0x0002
        /*001a*/ 	.short	0x0064
        /*001c*/ 	.short	0x0082
	.zero		2


//--------------------- .nv.info                  --------------------------
	.section	.nv.info,"",@"SHT_CUDA_INFO"
	.align	4


	//----- nvinfo : EIATTR_REGCOUNT
	.align		4
        /*0000*/ 	.byte	0x04, 0x2f
        /*0002*/ 	.short	(.L_1 - .L_0)
	.align		4
.L_0:
        /*0004*/ 	.word	index@(_Z6passLLP4Node)
        /*0008*/ 	.word	0x00000004


	//----- nvinfo : EIATTR_FRAME_SIZE
	.align		4
.L_1:
        /*000c*/ 	.byte	0x04, 0x11
        /*000e*/ 	.short	(.L_3 - .L_2)
	.align		4
.L_2:
        /*0010*/ 	.word	index@(_Z6passLLP4Node)
        /*0014*/ 	.word	0x00000000


	//----- nvinfo : EIATTR_MIN_STACK_SIZE
	.align		4
.L_3:
        /*0018*/ 	.byte	0x04, 0x12
        /*001a*/ 	.short	(.L_5 - .L_4)
	.align		4
.L_4:
        /*001c*/ 	.word	index@(_Z6passLLP4Node)
        /*0020*/ 	.word	0x00000000
.L_5:


//--------------------- .nv.compat                --------------------------
	.section	.nv.compat,"",@"SHT_CUDA_COMPAT_INFO"
	.align	4
        /*0000*/ 	.byte	0x02, 0x09, 0x00, 0x00, 0x02, 0x02, 0x01, 0x00, 0x02, 0x05, 0x05, 0x00, 0x03, 0x07, 0x01, 0x01
        /*0010*/ 	.byte	0x02, 0x03, 0x00, 0x00, 0x02, 0x06, 0x01, 0x00, 0x04, 0x0b, 0x08, 0x00, 0x09, 0x00, 0x00, 0x00
        /*0020*/ 	.byte	0x00, 0x00, 0x00, 0x00


//--------------------- .nv.info._Z6passLLP4Node  --------------------------
	.section	.nv.info._Z6passLLP4Node,"",@"SHT_CUDA_INFO"
	.sectionflags	@""
	.align	4


	//----- nvinfo : EIATTR_CUDA_API_VERSION
	.align		4
        /*0000*/ 	.byte	0x04, 0x37
        /*0002*/ 	.short	(.L_7 - .L_6)
.L_6:
        /*0004*/ 	.word	0x00000082


	//----- nvinfo : EIATTR_KPARAM_INFO
	.align		4
.L_7:
        /*0008*/ 	.byte	0x04, 0x17
        /*000a*/ 	.short	(.L_9 - .L_8)
.L_8:
        /*000c*/ 	.word	0x00000000
        /*0010*/ 	.short	0x0000
        /*0012*/ 	.short	0x0000
        /*0014*/ 	.byte	0x00, 0xf5, 0x21, 0x00


	//----- nvinfo : EIATTR_SPARSE_MMA_MASK
	.align		4
.L_9:
        /*0018*/ 	.byte	0x03, 0x50
        /*001a*/ 	.short	0x0000


	//----- nvinfo : EIATTR_MAXREG_COUNT
	.align		4
        /*001c*/ 	.byte	0x03, 0x1b
        /*001e*/ 	.short	0x00ff


	//----- nvinfo : EIATTR_MERCURY_ISA_VERSION
	.align		4
        /*0020*/ 	.byte	0x03, 0x5f
        /*0022*/ 	.short	0x0101


	//----- nvinfo : EIATTR_VRC_CTA_INIT_COUNT
	.align		4
        /*0024*/ 	.byte	0x02, 0x4a
	.zero		1
	.zero		1


	//----- nvinfo : EIATTR_EXIT_INSTR_OFFSETS
	.align		4
        /*0028*/ 	.byte	0x04, 0x1c
        /*002a*/ 	.short	(.L_11 - .L_10)


	//   ....[0]....
.L_10:
        /*002c*/ 	.word	0x00000010


	//----- nvinfo : EIATTR_CBANK_PARAM_SIZE
	.align		4
.L_11:
        /*0030*/ 	.byte	0x03, 0x19
        /*0032*/ 	.short	0x0008


	//----- nvinfo : EIATTR_PARAM_CBANK
	.align		4
        /*0034*/ 	.byte	0x04, 0x0a
        /*0036*/ 	.short	(.L_13 - .L_12)
	.align		4
.L_12:
        /*0038*/ 	.word	index@(.nv.constant0._Z6passLLP4Node)
        /*003c*/ 	.short	0x0380
        /*003e*/ 	.short	0x0008


	//----- nvinfo : EIATTR_SW_WAR
	.align		4
.L_13:
        /*0040*/ 	.byte	0x04, 0x36
        /*0042*/ 	.short	(.L_15 - .L_14)
.L_14:
        /*0044*/ 	.word	0x00000008
.L_15:


//--------------------- .nv.callgraph             --------------------------
	.section	.nv.callgraph,"",@"SHT_CUDA_CALLGRAPH"
	.align	4
	.sectionentsize	8
	.align		4
        /*0000*/ 	.word	0x00000000
	.align		4
        /*0004*/ 	.word	0xffffffff
	.align		4
        /*0008*/ 	.word	0x00000000
	.align		4
        /*000c*/ 	.word	0xfffffffe
	.align		4
        /*0010*/ 	.word	0x00000000
	.align		4
        /*0014*/ 	.word	0xfffffffd
	.align		4
        /*0018*/ 	.word	0x00000000
	.align		4
        /*001c*/ 	.word	0xfffffffc


//--------------------- .text._Z6passLLP4Node     --------------------------
	.section	.text._Z6passLLP4Node,"ax",@progbits
	.align	128
        .global         _Z6passLLP4Node
        .type           _Z6passLLP4Node,@function
        .size           _Z6passLLP4Node,(.L_x_1 - _Z6passLLP4Node)
        .other          _Z6passLLP4Node,@"STO_CUDA_ENTRY STV_DEFAULT"
_Z6passLLP4Node:
.text._Z6passLLP4Node:
[----:B------:R-:W-:Y:S01]  /*0000*/  LDC R1, c[0x0][0x37c] ;  /* 0x0000df00ff017b82 */ /* 0x000fe20000000800 */
[----:B------:R-:W-:Y:S05]  /*0010*/  EXIT ;  /* 0x000000000000794d */ /* 0x000fea0003800000 */
.L_x_0:
[----:B------:R-:W-:-:S00]  /*0020*/  BRA `(.L_x_0) ;  /* 0xfffffffc00fc7947 */ /* 0x000fc0000383ffff */
[----:B------:R-:W-:-:S00]  /*0030*/  NOP ;  /* 0x0000000000007918 */ /* 0x000fc00000000000 */
        /* <DEDUP_REMOVED lines=12> */
.L_x_1:


//--------------------- .nv.shared.reserved.0     --------------------------
	.section	.nv.shared.reserved.0,"aw",@nobits
	.weak		__nv_reservedSMEM_offset_0_alias
	.size		__nv_reservedSMEM_offset_0_alias, 0, 64
	.other		__nv_reservedSMEM_offset_0_alias,@"STO_CUDA_RESERVED_SHARED STV_DEFAULT"
__nv_reservedSMEM_offset_0_alias:
	.zero		0
	.zero		64


//--------------------- .nv.constant0._Z6passLLP4Node --------------------------
	.section	.nv.constant0._Z6passLLP4Node,"a",@progbits
	.sectionflags	@""
	.align	4
.nv.constant0._Z6passLLP4Node:
	.zero		904


//--------------------- SYMBOLS --------------------------

	.type		.nv.reservedSmem.offset0,@object
	.size		.nv.reservedSmem.offset0,0x4
